	.headerflags	@"EF_CUDA_TEXMODE_UNIFIED EF_CUDA_64BIT_ADDRESS EF_CUDA_ACCELERATORS EF_CUDA_SM90 EF_CUDA_VIRTUAL_SM(EF_CUDA_SM90)"
	.elftype	@"ET_EXEC"


//--------------------- .nv.info                  --------------------------
	.section	.nv.info,"",@"SHT_CUDA_INFO"
	.align	4


	//----- nvinfo : EIATTR_REGCOUNT
	.align		4
        /*0000*/ 	.byte	0x04, 0x2f
        /*0002*/ 	.short	(.L_3 - .L_2)
	.align		4
.L_2:
        /*0004*/ 	.word	index@(triton_poi_fused__native_batch_norm_legit_no_training_convolution_hardtanh_49)
        /*0008*/ 	.word	0x0000001f


	//----- nvinfo : EIATTR_MIN_STACK_SIZE
	.align		4
.L_3:
        /*000c*/ 	.byte	0x04, 0x12
        /*000e*/ 	.short	(.L_5 - .L_4)
	.align		4
.L_4:
        /*0010*/ 	.word	index@(triton_poi_fused__native_batch_norm_legit_no_training_convolution_hardtanh_49)
        /*0014*/ 	.word	0x00000000


	//----- nvinfo : EIATTR_FRAME_SIZE
	.align		4
.L_5:
        /*0018*/ 	.byte	0x04, 0x11
        /*001a*/ 	.short	(.L_7 - .L_6)
	.align		4
.L_6:
        /*001c*/ 	.word	index@(triton_poi_fused__native_batch_norm_legit_no_training_convolution_hardtanh_49)
        /*0020*/ 	.word	0x00000000


	//----- nvinfo : EIATTR_MIN_STACK_SIZE
	.align		4
.L_7:
        /*0024*/ 	.byte	0x04, 0x12
        /*0026*/ 	.short	(.L_9 - .L_8)
	.align		4
.L_8:
        /*0028*/ 	.word	index@(triton_poi_fused__native_batch_norm_legit_no_training_convolution_hardtanh_49)
        /*002c*/ 	.word	0x00000000
.L_9:


//--------------------- .nv.info.triton_poi_fused__native_batch_norm_legit_no_training_convolution_hardtanh_49 --------------------------
	.section	.nv.info.triton_poi_fused__native_batch_norm_legit_no_training_convolution_hardtanh_49,"",@"SHT_CUDA_INFO"
	.sectionflags	@""
	.align	4


	//----- nvinfo : EIATTR_CUDA_API_VERSION
	.align		4
        /*0000*/ 	.byte	0x04, 0x37
        /*0002*/ 	.short	(.L_11 - .L_10)
.L_10:
        /*0004*/ 	.word	0x0000007c


	//----- nvinfo : EIATTR_KPARAM_INFO
	.align		4
.L_11:
        /*0008*/ 	.byte	0x04, 0x17
        /*000a*/ 	.short	(.L_13 - .L_12)
.L_12:
        /*000c*/ 	.word	0x00000000
        /*0010*/ 	.short	0x0007
        /*0012*/ 	.short	0x0038
        /*0014*/ 	.byte	0x00, 0xf0, 0x11, 0x00


	//----- nvinfo : EIATTR_KPARAM_INFO
	.align		4
.L_13:
        /*0018*/ 	.byte	0x04, 0x17
        /*001a*/ 	.short	(.L_15 - .L_14)
.L_14:
        /*001c*/ 	.word	0x00000000
        /*0020*/ 	.short	0x0006
        /*0022*/ 	.short	0x0030
        /*0024*/ 	.byte	0x00, 0xf4, 0x21, 0x00


	//----- nvinfo : EIATTR_KPARAM_INFO
	.align		4
.L_15:
        /*0028*/ 	.byte	0x04, 0x17
        /*002a*/ 	.short	(.L_17 - .L_16)
.L_16:
        /*002c*/ 	.word	0x00000000
        /*0030*/ 	.short	0x0005
        /*0032*/ 	.short	0x0028
        /*0034*/ 	.byte	0x00, 0xf4, 0x21, 0x00


	//----- nvinfo : EIATTR_KPARAM_INFO
	.align		4
.L_17:
        /*0038*/ 	.byte	0x04, 0x17
        /*003a*/ 	.short	(.L_19 - .L_18)
.L_18:
        /*003c*/ 	.word	0x00000000
        /*0040*/ 	.short	0x0004
        /*0042*/ 	.short	0x0020
        /*0044*/ 	.byte	0x00, 0xf4, 0x21, 0x00


	//----- nvinfo : EIATTR_KPARAM_INFO
	.align		4
.L_19:
        /*0048*/ 	.byte	0x04, 0x17
        /*004a*/ 	.short	(.L_21 - .L_20)
.L_20:
        /*004c*/ 	.word	0x00000000
        /*0050*/ 	.short	0x0003
        /*0052*/ 	.short	0x0018
        /*0054*/ 	.byte	0x00, 0xf4, 0x21, 0x00


	//----- nvinfo : EIATTR_KPARAM_INFO
	.align		4
.L_21:
        /*0058*/ 	.byte	0x04, 0x17
        /*005a*/ 	.short	(.L_23 - .L_22)
.L_22:
        /*005c*/ 	.word	0x00000000
        /*0060*/ 	.short	0x0002
        /*0062*/ 	.short	0x0010
        /*0064*/ 	.byte	0x00, 0xf4, 0x21, 0x00


	//----- nvinfo : EIATTR_KPARAM_INFO
	.align		4
.L_23:
        /*0068*/ 	.byte	0x04, 0x17
        /*006a*/ 	.short	(.L_25 - .L_24)
.L_24:
        /*006c*/ 	.word	0x00000000
        /*0070*/ 	.short	0x0001
        /*0072*/ 	.short	0x0008
        /*0074*/ 	.byte	0x00, 0xf4, 0x21, 0x00


	//----- nvinfo : EIATTR_KPARAM_INFO
	.align		4
.L_25:
        /*0078*/ 	.byte	0x04, 0x17
        /*007a*/ 	.short	(.L_27 - .L_26)
.L_26:
        /*007c*/ 	.word	0x00000000
        /*0080*/ 	.short	0x0000
        /*0082*/ 	.short	0x0000
        /*0084*/ 	.byte	0x00, 0xf4, 0x21, 0x00


	//----- nvinfo : EIATTR_SPARSE_MMA_MASK
	.align		4
.L_27:
        /*0088*/ 	.byte	0x03, 0x50
        /*008a*/ 	.short	0x0000


	//----- nvinfo : EIATTR_MAXREG_COUNT
	.align		4
        /*008c*/ 	.byte	0x03, 0x1b
        /*008e*/ 	.short	0x00ff


	//----- nvinfo : EIATTR_EXIT_INSTR_OFFSETS
	.align		4
        /*0090*/ 	.byte	0x04, 0x1c
        /*0092*/ 	.short	(.L_29 - .L_28)


	//   ....[0]....
.L_28:
        /*0094*/ 	.word	0x000005f0


	//   ....[1]....
        /*0098*/ 	.word	0x00000610


	//----- nvinfo : EIATTR_REQNTID
	.align		4
.L_29:
        /*009c*/ 	.byte	0x04, 0x10
        /*009e*/ 	.short	(.L_31 - .L_30)
.L_30:
        /*00a0*/ 	.word	0x00000080
        /*00a4*/ 	.word	0x00000001
        /*00a8*/ 	.word	0x00000001


	//----- nvinfo : EIATTR_CBANK_PARAM_SIZE
	.align		4
.L_31:
        /*00ac*/ 	.byte	0x03, 0x19
        /*00ae*/ 	.short	0x003c


	//----- nvinfo : EIATTR_PARAM_CBANK
	.align		4
        /*00b0*/ 	.byte	0x04, 0x0a
        /*00b2*/ 	.short	(.L_33 - .L_32)
	.align		4
.L_32:
        /*00b4*/ 	.word	index@(.nv.constant0.triton_poi_fused__native_batch_norm_legit_no_training_convolution_hardtanh_49)
        /*00b8*/ 	.short	0x0210
        /*00ba*/ 	.short	0x003c


	//----- nvinfo : EIATTR_SW_WAR
	.align		4
.L_33:
        /*00bc*/ 	.byte	0x04, 0x36
        /*00be*/ 	.short	(.L_35 - .L_34)
.L_34:
        /*00c0*/ 	.word	0x00000008
.L_35:


//--------------------- .nv.callgraph             --------------------------
	.section	.nv.callgraph,"",@"SHT_CUDA_CALLGRAPH"
	.align	4
	.sectionentsize	8
	.align		4
        /*0000*/ 	.word	0x00000000
	.align		4
        /*0004*/ 	.word	0xffffffff
	.align		4
        /*0008*/ 	.word	0x00000000
	.align		4
        /*000c*/ 	.word	0xfffffffe
	.align		4
        /*0010*/ 	.word	0x00000000
	.align		4
        /*0014*/ 	.word	0xfffffffd
	.align		4
        /*0018*/ 	.word	0x00000000
	.align		4
        /*001c*/ 	.word	0xfffffffc


//--------------------- .nv.constant4             --------------------------
	.section	.nv.constant4,"a",@progbits
	.align	8
	.align		8
.nv.constant4:
        /*0000*/ 	.dword	_$_str
	.align		8
        /*0008*/ 	.dword	_$_str_$_2


//--------------------- .text.triton_poi_fused__native_batch_norm_legit_no_training_convolution_hardtanh_49 --------------------------
	.section	.text.triton_poi_fused__native_batch_norm_legit_no_training_convolution_hardtanh_49,"ax",@progbits
	.align	128
        .global         triton_poi_fused__native_batch_norm_legit_no_training_convolution_hardtanh_49
        .type           triton_poi_fused__native_batch_norm_legit_no_training_convolution_hardtanh_49,@function
        .size           triton_poi_fused__native_batch_norm_legit_no_training_convolution_hardtanh_49,(.L_x_1 - triton_poi_fused__native_batch_norm_legit_no_training_convolution_hardtanh_49)
        .other          triton_poi_fused__native_batch_norm_legit_no_training_convolution_hardtanh_49,@"STO_CUDA_ENTRY STV_DEFAULT"
triton_poi_fused__native_batch_norm_legit_no_training_convolution_hardtanh_49:
.text.triton_poi_fused__native_batch_norm_legit_no_training_convolution_hardtanh_49:
[----:B------:R-:W0:Y:S01]  /*0000*/  LDC R1, c[0x0][0x28] ;  /* 0x00000a00ff017b82 */ /* 0x000e220000000800 */
[----:B------:R-:W1:Y:S07]  /*0010*/  S2R R0, SR_TID.X ;  /* 0x0000000000007919 */ /* 0x000e6e0000002100 */
[----:B------:R-:W2:Y:S01]  /*0020*/  LDC.64 R2, c[0x0][0x228] ;  /* 0x00008a00ff027b82 */ /* 0x000ea20000000a00 */
[----:B------:R-:W-:Y:S01]  /*0030*/  CS2R R18, SRZ ;  /* 0x0000000000127805 */ /* 0x000fe2000001ff00 */
[----:B------:R-:W-:Y:S01]  /*0040*/  ULDC.64 UR4, c[0x0][0x208] ;  /* 0x0000820000047ab9 */ /* 0x000fe20000000a00 */
[----:B------:R-:W3:Y:S05]  /*0050*/  S2R R17, SR_CTAID.X ;  /* 0x0000000000117919 */ /* 0x000eea0000002500 */
[----:B------:R-:W4:Y:S08]  /*0060*/  LDC.64 R10, c[0x0][0x218] ;  /* 0x00008600ff0a7b82 */ /* 0x000f300000000a00 */
[----:B------:R-:W5:Y:S08]  /*0070*/  LDC.64 R14, c[0x0][0x210] ;  /* 0x00008400ff0e7b82 */ /* 0x000f700000000a00 */
[----:B------:R-:W4:Y:S01]  /*0080*/  LDC.64 R8, c[0x0][0x220] ;  /* 0x00008800ff087b82 */ /* 0x000f220000000a00 */
[----:B-1----:R-:W-:-:S04]  /*0090*/  SHF.L.U32 R0, R0, 0x1, RZ ;  /* 0x0000000100007819 */ /* 0x002fc800000006ff */
[----:B------:R-:W-:-:S04]  /*00a0*/  LOP3.LUT R0, R0, 0xfe, RZ, 0xc0, !PT ;  /* 0x000000fe00007812 */ /* 0x000fc800078ec0ff */
[----:B---3--:R-:W-:-:S04]  /*00b0*/  LEA R17, R17, R0, 0x8 ;  /* 0x0000000011117211 */ /* 0x008fc800078e40ff */
[----:B------:R-:W-:Y:S01]  /*00c0*/  IADD3 R23, R17, 0x1, RZ ;  /* 0x0000000111177810 */ /* 0x000fe20007ffe0ff */
[C---:B------:R-:W-:Y:S01]  /*00d0*/  IMAD.HI R0, R17.reuse, 0x77975b9, RZ ;  /* 0x077975b911007827 */ /* 0x040fe200078e02ff */
[----:B------:R-:W-:-:S03]  /*00e0*/  ISETP.GE.AND P0, PT, R17, 0x2240, PT ;  /* 0x000022401100780c */ /* 0x000fc60003f06270 */
[----:B------:R-:W-:Y:S01]  /*00f0*/  IMAD.HI R4, R23, 0x77975b9, RZ ;  /* 0x077975b917047827 */ /* 0x000fe200078e02ff */
[----:B------:R-:W-:-:S04]  /*0100*/  SHF.R.U32.HI R5, RZ, 0x1f, R0 ;  /* 0x0000001fff057819 */ /* 0x000fc80000011600 */
[----:B------:R-:W-:Y:S02]  /*0110*/  LEA.HI.SX32 R0, R0, R5, 0x1e ;  /* 0x0000000500007211 */ /* 0x000fe400078ff2ff */
[----:B------:R-:W-:-:S03]  /*0120*/  SHF.R.U32.HI R5, RZ, 0x1f, R4 ;  /* 0x0000001fff057819 */ /* 0x000fc60000011604 */
[----:B------:R-:W-:Y:S01]  /*0130*/  IMAD R25, R0, -0x89, R17 ;  /* 0xffffff7700197824 */ /* 0x000fe200078e0211 */
[----:B------:R-:W-:Y:S01]  /*0140*/  LEA.HI.SX32 R4, R4, R5, 0x1e ;  /* 0x0000000504047211 */ /* 0x000fe200078ff2ff */
[----:B------:R-:W-:Y:S02]  /*0150*/  HFMA2.MMA R0, -RZ, RZ, 0, 0 ;  /* 0x00000000ff007435 */ /* 0x000fe400000001ff */
[----:B--2---:R-:W-:-:S04]  /*0160*/  IMAD.WIDE R6, R25, 0x4, R2 ;  /* 0x0000000419067825 */ /* 0x004fc800078e0202 */
[----:B------:R-:W-:Y:S01]  /*0170*/  IMAD R23, R4, -0x89, R23 ;  /* 0xffffff7704177824 */ /* 0x000fe200078e0217 */
[----:B------:R1:W2:Y:S01]  /*0180*/  @!P0 LDG.E.EL R18, desc[UR4][R6.64] ;  /* 0x0000000406128981 */ /* 0x0002a2000c2e1900 */
[----:B------:R-:W3:Y:S02]  /*0190*/  LDC.64 R4, c[0x0][0x238] ;  /* 0x00008e00ff047b82 */ /* 0x000ee40000000a00 */
[----:B------:R-:W-:-:S05]  /*01a0*/  IMAD.WIDE R12, R23, 0x4, R2 ;  /* 0x00000004170c7825 */ /* 0x000fca00078e0202 */
[----:B------:R5:W2:Y:S01]  /*01b0*/  @!P0 LDG.E.EL R0, desc[UR4][R12.64] ;  /* 0x000000040c008981 */ /* 0x000aa2000c2e1900 */
[----:B------:R-:W3:Y:S01]  /*01c0*/  LDC.64 R2, c[0x0][0x230] ;  /* 0x00008c00ff027b82 */ /* 0x000ee20000000a00 */
[----:B------:R-:W-:Y:S01]  /*01d0*/  CS2R R20, SRZ ;  /* 0x0000000000147805 */ /* 0x000fe2000001ff00 */
[----:B----4-:R-:W-:Y:S01]  /*01e0*/  IMAD.WIDE R26, R25, 0x4, R10 ;  /* 0x00000004191a7825 */ /* 0x010fe200078e020a */
[----:B-1----:R-:W-:-:S03]  /*01f0*/  CS2R R6, SRZ ;  /* 0x0000000000067805 */ /* 0x002fc6000001ff00 */
[----:B------:R-:W-:Y:S01]  /*0200*/  IMAD.WIDE R10, R23, 0x4, R10 ;  /* 0x00000004170a7825 */ /* 0x000fe200078e020a */
[----:B------:R-:W-:Y:S01]  /*0210*/  MOV R16, RZ ;  /* 0x000000ff00107202 */ /* 0x000fe20000000f00 */
[----:B------:R3:W4:Y:S02]  /*0220*/  @!P0 LDG.E.EL R21, desc[UR4][R26.64] ;  /* 0x000000041a158981 */ /* 0x000724000c2e1900 */
[----:B-----5:R-:W-:Y:S02]  /*0230*/  IMAD.WIDE R14, R17, 0x4, R14 ;  /* 0x00000004110e7825 */ /* 0x020fe400078e020e */
[----:B------:R1:W5:Y:S02]  /*0240*/  @!P0 LDG.E.EL R20, desc[UR4][R10.64] ;  /* 0x000000040a148981 */ /* 0x000364000c2e1900 */
[--C-:B0-----:R-:W-:Y:S02]  /*0250*/  IMAD.WIDE R12, R25, 0x4, R8.reuse ;  /* 0x00000004190c7825 */ /* 0x101fe400078e0208 */
[----:B------:R-:W4:Y:S02]  /*0260*/  @!P0 LDG.E.64 R6, desc[UR4][R14.64] ;  /* 0x000000040e068981 */ /* 0x000f24000c1e1b00 */
[----:B------:R-:W-:Y:S01]  /*0270*/  IMAD.WIDE R8, R23, 0x4, R8 ;  /* 0x0000000417087825 */ /* 0x000fe200078e0208 */
[----:B------:R-:W-:Y:S01]  /*0280*/  HFMA2.MMA R28, -RZ, RZ, 0, 0 ;  /* 0x00000000ff1c7435 */ /* 0x000fe200000001ff */
[----:B------:R-:W4:Y:S02]  /*0290*/  @!P0 LDG.E.EL R19, desc[UR4][R12.64] ;  /* 0x000000040c138981 */ /* 0x000f24000c2e1900 */
[----:B---3--:R-:W-:-:S02]  /*02a0*/  IMAD.WIDE R26, R25, 0x4, R2 ;  /* 0x00000004191a7825 */ /* 0x008fc400078e0202 */
[----:B------:R-:W3:Y:S01]  /*02b0*/  @!P0 LDG.E.EL R16, desc[UR4][R8.64] ;  /* 0x0000000408108981 */ /* 0x000ee2000c2e1900 */
[----:B-1----:R-:W-:Y:S01]  /*02c0*/  MOV R11, RZ ;  /* 0x000000ff000b7202 */ /* 0x002fe20000000f00 */
[----:B------:R-:W-:-:S03]  /*02d0*/  IMAD.WIDE R24, R25, 0x4, R4 ;  /* 0x0000000419187825 */ /* 0x000fc600078e0204 */
[----:B------:R-:W3:Y:S01]  /*02e0*/  @!P0 LDG.E.EL R28, desc[UR4][R26.64] ;  /* 0x000000041a1c8981 */ /* 0x000ee2000c2e1900 */
[----:B------:R-:W-:-:S04]  /*02f0*/  IMAD.WIDE R2, R23, 0x4, R2 ;  /* 0x0000000417027825 */ /* 0x000fc800078e0202 */
[----:B------:R-:W-:Y:S01]  /*0300*/  IMAD.WIDE R4, R23, 0x4, R4 ;  /* 0x0000000417047825 */ /* 0x000fe200078e0204 */
[----:B------:R-:W-:-:S04]  /*0310*/  CS2R R22, SRZ ;  /* 0x0000000000167805 */ /* 0x000fc8000001ff00 */
[----:B------:R-:W3:Y:S04]  /*0320*/  @!P0 LDG.E.EL R11, desc[UR4][R4.64] ;  /* 0x00000004040b8981 */ /* 0x000ee8000c2e1900 */
[----:B------:R-:W3:Y:S04]  /*0330*/  @!P0 LDG.E.EL R23, desc[UR4][R24.64] ;  /* 0x0000000418178981 */ /* 0x000ee8000c2e1900 */
[----:B------:R0:W3:Y:S02]  /*0340*/  @!P0 LDG.E.EL R22, desc[UR4][R2.64] ;  /* 0x0000000402168981 */ /* 0x0000e4000c2e1900 */
[----:B0-----:R-:W-:Y:S01]  /*0350*/  HFMA2.MMA R2, -RZ, RZ, 1.625, 0 ;  /* 0x3e800000ff027435 */ /* 0x001fe200000001ff */
[----:B--2---:R-:W-:-:S04]  /*0360*/  FADD R18, R18, 9.9999997473787516356e-06 ;  /* 0x3727c5ac12127421 */ /* 0x004fc80000000000 */
[----:B------:R-:W0:Y:S01]  /*0370*/  MUFU.SQRT R8, R18 ;  /* 0x0000001200087308 */ /* 0x000e220000002000 */
[----:B------:R-:W-:-:S07]  /*0380*/  FADD R0, R0, 9.9999997473787516356e-06 ;  /* 0x3727c5ac00007421 */ /* 0x000fce0000000000 */
[----:B------:R-:W1:Y:S01]  /*0390*/  MUFU.SQRT R9, R0 ;  /* 0x0000000000097308 */ /* 0x000e620000002000 */
[C---:B0-----:R-:W-:Y:S02]  /*03a0*/  FSETP.GT.AND P1, PT, R8.reuse, 8.50705917302346158658e+37, PT ;  /* 0x7e8000000800780b */ /* 0x041fe40003f24000 */
[----:B------:R-:W-:Y:S02]  /*03b0*/  FSETP.GEU.AND P3, PT, R8, 1.175494350822287508e-38, PT ;  /* 0x008000000800780b */ /* 0x000fe40003f6e000 */
[C---:B-1----:R-:W-:Y:S02]  /*03c0*/  FSETP.GT.AND P2, PT, R9.reuse, 8.50705917302346158658e+37, PT ;  /* 0x7e8000000900780b */ /* 0x042fe40003f44000 */
[----:B------:R-:W-:-:S07]  /*03d0*/  FSETP.GEU.AND P4, PT, R9, 1.175494350822287508e-38, PT ;  /* 0x008000000900780b */ /* 0x000fce0003f8e000 */
[----:B------:R-:W-:-:S04]  /*03e0*/  @P1 FMUL R8, R8, 0.25 ;  /* 0x3e80000008081820 */ /* 0x000fc80000400000 */
[----:B------:R-:W-:Y:S01]  /*03f0*/  @!P3 FMUL R8, R8, 16777216 ;  /* 0x4b8000000808b820 */ /* 0x000fe20000400000 */
[----:B------:R-:W-:-:S04]  /*0400*/  @P2 FMUL R9, R9, 0.25 ;  /* 0x3e80000009092820 */ /* 0x000fc80000400000 */
[----:B------:R-:W-:Y:S01]  /*0410*/  @!P4 FMUL R9, R9, 16777216 ;  /* 0x4b8000000909c820 */ /* 0x000fe20000400000 */
[----:B------:R-:W0:Y:S01]  /*0420*/  MUFU.RCP R8, R8 ;  /* 0x0000000800087308 */ /* 0x000e220000001000 */
[----:B------:R-:W-:-:S07]  /*0430*/  FSEL R3, R2, 1, P1 ;  /* 0x3f80000002037808 */ /* 0x000fce0000800000 */
[----:B------:R-:W1:Y:S01]  /*0440*/  MUFU.RCP R9, R9 ;  /* 0x0000000900097308 */ /* 0x000e620000001000 */
[----:B------:R-:W-:Y:S01]  /*0450*/  FSEL R2, R2, 1, P2 ;  /* 0x3f80000002027808 */ /* 0x000fe20001000000 */
[----:B------:R-:W-:Y:S01]  /*0460*/  @!P3 FMUL R3, R3, 16777216 ;  /* 0x4b8000000303b820 */ /* 0x000fe20000400000 */
[----:B----4-:R-:W-:Y:S01]  /*0470*/  FADD R6, R21, R6 ;  /* 0x0000000615067221 */ /* 0x010fe20000000000 */
[----:B-----5:R-:W-:Y:S02]  /*0480*/  FADD R7, R20, R7 ;  /* 0x0000000714077221 */ /* 0x020fe40000000000 */
[----:B------:R-:W-:Y:S01]  /*0490*/  @!P4 FMUL R2, R2, 16777216 ;  /* 0x4b8000000202c820 */ /* 0x000fe20000400000 */
[----:B0-----:R-:W-:Y:S01]  /*04a0*/  FMUL R0, R8, R3 ;  /* 0x0000000308007220 */ /* 0x001fe20000400000 */
[----:B------:R-:W-:Y:S01]  /*04b0*/  FADD R19, R6, -R19 ;  /* 0x8000001306137221 */ /* 0x000fe20000000000 */
[----:B---3--:R-:W-:Y:S01]  /*04c0*/  FADD R16, R7, -R16 ;  /* 0x8000001007107221 */ /* 0x008fe20000000000 */
[----:B-1----:R-:W-:-:S02]  /*04d0*/  FMUL R3, R9, R2 ;  /* 0x0000000209037220 */ /* 0x002fc40000400000 */
[----:B------:R-:W-:Y:S02]  /*04e0*/  FMUL R0, R19, R0 ;  /* 0x0000000013007220 */ /* 0x000fe40000400000 */
[----:B------:R-:W-:Y:S02]  /*04f0*/  FMUL R16, R16, R3 ;  /* 0x0000000310107220 */ /* 0x000fe40000400000 */
[----:B------:R-:W-:Y:S01]  /*0500*/  FFMA R0, R0, R28, R23 ;  /* 0x0000001c00007223 */ /* 0x000fe20000000017 */
[----:B------:R-:W0:Y:S01]  /*0510*/  LDC.64 R2, c[0x0][0x240] ;  /* 0x00009000ff027b82 */ /* 0x000e220000000a00 */
[----:B------:R-:W-:-:S03]  /*0520*/  FFMA R11, R16, R22, R11 ;  /* 0x00000016100b7223 */ /* 0x000fc6000000000b */
[C---:B------:R-:W-:Y:S02]  /*0530*/  FSETP.GTU.AND P1, PT, R0.reuse, RZ, PT ;  /* 0x000000ff0000720b */ /* 0x040fe40003f2c000 */
[C---:B------:R-:W-:Y:S02]  /*0540*/  FSETP.GTU.AND P2, PT, R11.reuse, RZ, PT ;  /* 0x000000ff0b00720b */ /* 0x040fe40003f4c000 */
[----:B------:R-:W-:Y:S02]  /*0550*/  FSEL R10, R0, RZ, P1 ;  /* 0x000000ff000a7208 */ /* 0x000fe40000800000 */
[----:B------:R-:W-:Y:S02]  /*0560*/  FSEL R11, R11, RZ, P2 ;  /* 0x000000ff0b0b7208 */ /* 0x000fe40001000000 */
[C---:B------:R-:W-:Y:S02]  /*0570*/  FSETP.GEU.AND P1, PT, R10.reuse, 6, PT ;  /* 0x40c000000a00780b */ /* 0x040fe40003f2e000 */
[----:B------:R-:W-:Y:S01]  /*0580*/  FSETP.GEU.AND P2, PT, R11, 6, PT ;  /* 0x40c000000b00780b */ /* 0x000fe20003f4e000 */
[----:B------:R1:W-:Y:S01]  /*0590*/  @!P0 STG.E.64 desc[UR4][R14.64], R6 ;  /* 0x000000060e008986 */ /* 0x0003e2000c101b04 */
[----:B------:R-:W-:-:S02]  /*05a0*/  FSETP.NAN.AND P3, PT, R10, R10, PT ;  /* 0x0000000a0a00720b */ /* 0x000fc40003f68000 */
[----:B------:R-:W-:Y:S01]  /*05b0*/  FSETP.NAN.AND P4, PT, R11, R11, PT ;  /* 0x0000000b0b00720b */ /* 0x000fe20003f88000 */
[----:B0-----:R-:W-:-:S06]  /*05c0*/  IMAD.WIDE R2, R17, 0x4, R2 ;  /* 0x0000000411027825 */ /* 0x001fcc00078e0202 */
[----:B------:R-:W-:Y:S02]  /*05d0*/  @P1 SEL R10, R10, 0x40c00000, P3 ;  /* 0x40c000000a0a1807 */ /* 0x000fe40001800000 */
[----:B------:R-:W-:Y:S01]  /*05e0*/  @P2 SEL R11, R11, 0x40c00000, P4 ;  /* 0x40c000000b0b2807 */ /* 0x000fe20002000000 */
[----:B------:R-:W-:Y:S06]  /*05f0*/  @P0 EXIT ;  /* 0x000000000000094d */ /* 0x000fec0003800000 */
[----:B------:R-:W-:Y:S01]  /*0600*/  STG.E.64 desc[UR4][R2.64], R10 ;  /* 0x0000000a02007986 */ /* 0x000fe2000c101b04 */
[----:B------:R-:W-:Y:S05]  /*0610*/  EXIT ;  /* 0x000000000000794d */ /* 0x000fea0003800000 */
.L_x_0:
[----:B------:R-:W-:-:S00]  /*0620*/  BRA `(.L_x_0) ;  /* 0xfffffffc00fc7947 */ /* 0x000fc0000383ffff */
[----:B------:R-:W-:-:S00]  /*0630*/  NOP ;  /* 0x0000000000007918 */ /* 0x000fc00000000000 */
        /* <DEDUP_REMOVED lines=12> */
.L_x_1:


//--------------------- .nv.global.init           --------------------------
	.section	.nv.global.init,"aw",@progbits
.nv.global.init:
	.type		_$_str,@object
	.size		_$_str,(_$_str_$_2 - _$_str)
_$_str:
        /*0000*/ 	.byte	0x5f, 0x5f, 0x43, 0x55, 0x44, 0x41, 0x5f, 0x46, 0x54, 0x5a, 0x00
	.type		_$_str_$_2,@object
	.size		_$_str_$_2,(.L_1 - _$_str_$_2)
_$_str_$_2:
        /*000b*/ 	.byte	0x5f, 0x5f, 0x43, 0x55, 0x44, 0x41, 0x5f, 0x50, 0x52, 0x45, 0x43, 0x5f, 0x53, 0x51, 0x52, 0x54
        /*001b*/ 	.byte	0x00
.L_1:


//--------------------- .nv.constant0.triton_poi_fused__native_batch_norm_legit_no_training_convolution_hardtanh_49 --------------------------
	.section	.nv.constant0.triton_poi_fused__native_batch_norm_legit_no_training_convolution_hardtanh_49,"a",@progbits
	.sectionflags	@""
	.align	4
.nv.constant0.triton_poi_fused__native_batch_norm_legit_no_training_convolution_hardtanh_49:
	.zero		588
